	.headerflags	@"EF_CUDA_TEXMODE_UNIFIED EF_CUDA_64BIT_ADDRESS EF_CUDA_ACCELERATORS EF_CUDA_SM90 EF_CUDA_VIRTUAL_SM(EF_CUDA_SM90)"
	.elftype	@"ET_EXEC"


//--------------------- .nv.info                  --------------------------
	.section	.nv.info,"",@"SHT_CUDA_INFO"
	.align	4


	//----- nvinfo : EIATTR_REGCOUNT
	.align		4
        /*0000*/ 	.byte	0x04, 0x2f
        /*0002*/ 	.short	(.L_1 - .L_0)
	.align		4
.L_0:
        /*0004*/ 	.word	index@(triton_poi_fused_max_pool2d_with_indices_17)
        /*0008*/ 	.word	0x0000001e


	//----- nvinfo : EIATTR_MIN_STACK_SIZE
	.align		4
.L_1:
        /*000c*/ 	.byte	0x04, 0x12
        /*000e*/ 	.short	(.L_3 - .L_2)
	.align		4
.L_2:
        /*0010*/ 	.word	index@(triton_poi_fused_max_pool2d_with_indices_17)
        /*0014*/ 	.word	0x00000000


	//----- nvinfo : EIATTR_FRAME_SIZE
	.align		4
.L_3:
        /*0018*/ 	.byte	0x04, 0x11
        /*001a*/ 	.short	(.L_5 - .L_4)
	.align		4
.L_4:
        /*001c*/ 	.word	index@(triton_poi_fused_max_pool2d_with_indices_17)
        /*0020*/ 	.word	0x00000000


	//----- nvinfo : EIATTR_MIN_STACK_SIZE
	.align		4
.L_5:
        /*0024*/ 	.byte	0x04, 0x12
        /*0026*/ 	.short	(.L_7 - .L_6)
	.align		4
.L_6:
        /*0028*/ 	.word	index@(triton_poi_fused_max_pool2d_with_indices_17)
        /*002c*/ 	.word	0x00000000
.L_7:


//--------------------- .nv.info.triton_poi_fused_max_pool2d_with_indices_17 --------------------------
	.section	.nv.info.triton_poi_fused_max_pool2d_with_indices_17,"",@"SHT_CUDA_INFO"
	.sectionflags	@""
	.align	4


	//----- nvinfo : EIATTR_CUDA_API_VERSION
	.align		4
        /*0000*/ 	.byte	0x04, 0x37
        /*0002*/ 	.short	(.L_9 - .L_8)
.L_8:
        /*0004*/ 	.word	0x0000007c


	//----- nvinfo : EIATTR_KPARAM_INFO
	.align		4
.L_9:
        /*0008*/ 	.byte	0x04, 0x17
        /*000a*/ 	.short	(.L_11 - .L_10)
.L_10:
        /*000c*/ 	.word	0x00000000
        /*0010*/ 	.short	0x0004
        /*0012*/ 	.short	0x001c
        /*0014*/ 	.byte	0x00, 0xf0, 0x11, 0x00


	//----- nvinfo : EIATTR_KPARAM_INFO
	.align		4
.L_11:
        /*0018*/ 	.byte	0x04, 0x17
        /*001a*/ 	.short	(.L_13 - .L_12)
.L_12:
        /*001c*/ 	.word	0x00000000
        /*0020*/ 	.short	0x0003
        /*0022*/ 	.short	0x0018
        /*0024*/ 	.byte	0x00, 0xf0, 0x11, 0x00


	//----- nvinfo : EIATTR_KPARAM_INFO
	.align		4
.L_13:
        /*0028*/ 	.byte	0x04, 0x17
        /*002a*/ 	.short	(.L_15 - .L_14)
.L_14:
        /*002c*/ 	.word	0x00000000
        /*0030*/ 	.short	0x0002
        /*0032*/ 	.short	0x0010
        /*0034*/ 	.byte	0x00, 0xf4, 0x21, 0x00


	//----- nvinfo : EIATTR_KPARAM_INFO
	.align		4
.L_15:
        /*0038*/ 	.byte	0x04, 0x17
        /*003a*/ 	.short	(.L_17 - .L_16)
.L_16:
        /*003c*/ 	.word	0x00000000
        /*0040*/ 	.short	0x0001
        /*0042*/ 	.short	0x0008
        /*0044*/ 	.byte	0x00, 0xf4, 0x21, 0x00


	//----- nvinfo : EIATTR_KPARAM_INFO
	.align		4
.L_17:
        /*0048*/ 	.byte	0x04, 0x17
        /*004a*/ 	.short	(.L_19 - .L_18)
.L_18:
        /*004c*/ 	.word	0x00000000
        /*0050*/ 	.short	0x0000
        /*0052*/ 	.short	0x0000
        /*0054*/ 	.byte	0x00, 0xf4, 0x21, 0x00


	//----- nvinfo : EIATTR_SPARSE_MMA_MASK
	.align		4
.L_19:
        /*0058*/ 	.byte	0x03, 0x50
        /*005a*/ 	.short	0x0000


	//----- nvinfo : EIATTR_MAXREG_COUNT
	.align		4
        /*005c*/ 	.byte	0x03, 0x1b
        /*005e*/ 	.short	0x00ff


	//----- nvinfo : EIATTR_EXIT_INSTR_OFFSETS
	.align		4
        /*0060*/ 	.byte	0x04, 0x1c
        /*0062*/ 	.short	(.L_21 - .L_20)


	//   ....[0]....
.L_20:
        /*0064*/ 	.word	0x000007a0


	//   ....[1]....
        /*0068*/ 	.word	0x000007d0


	//----- nvinfo : EIATTR_REQNTID
	.align		4
.L_21:
        /*006c*/ 	.byte	0x04, 0x10
        /*006e*/ 	.short	(.L_23 - .L_22)
.L_22:
        /*0070*/ 	.word	0x00000080
        /*0074*/ 	.word	0x00000001
        /*0078*/ 	.word	0x00000001


	//----- nvinfo : EIATTR_CBANK_PARAM_SIZE
	.align		4
.L_23:
        /*007c*/ 	.byte	0x03, 0x19
        /*007e*/ 	.short	0x0020


	//----- nvinfo : EIATTR_PARAM_CBANK
	.align		4
        /*0080*/ 	.byte	0x04, 0x0a
        /*0082*/ 	.short	(.L_25 - .L_24)
	.align		4
.L_24:
        /*0084*/ 	.word	index@(.nv.constant0.triton_poi_fused_max_pool2d_with_indices_17)
        /*0088*/ 	.short	0x0210
        /*008a*/ 	.short	0x0020


	//----- nvinfo : EIATTR_SW_WAR
	.align		4
.L_25:
        /*008c*/ 	.byte	0x04, 0x36
        /*008e*/ 	.short	(.L_27 - .L_26)
.L_26:
        /*0090*/ 	.word	0x00000008
.L_27:


//--------------------- .nv.callgraph             --------------------------
	.section	.nv.callgraph,"",@"SHT_CUDA_CALLGRAPH"
	.align	4
	.sectionentsize	8
	.align		4
        /*0000*/ 	.word	0x00000000
	.align		4
        /*0004*/ 	.word	0xffffffff
	.align		4
        /*0008*/ 	.word	0x00000000
	.align		4
        /*000c*/ 	.word	0xfffffffe
	.align		4
        /*0010*/ 	.word	0x00000000
	.align		4
        /*0014*/ 	.word	0xfffffffd
	.align		4
        /*0018*/ 	.word	0x00000000
	.align		4
        /*001c*/ 	.word	0xfffffffc


//--------------------- .text.triton_poi_fused_max_pool2d_with_indices_17 --------------------------
	.section	.text.triton_poi_fused_max_pool2d_with_indices_17,"ax",@progbits
	.sectionflags	@"SHF_BARRIERS=1"
	.align	128
        .global         triton_poi_fused_max_pool2d_with_indices_17
        .type           triton_poi_fused_max_pool2d_with_indices_17,@function
        .size           triton_poi_fused_max_pool2d_with_indices_17,(.L_x_1 - triton_poi_fused_max_pool2d_with_indices_17)
        .other          triton_poi_fused_max_pool2d_with_indices_17,@"STO_CUDA_ENTRY STV_DEFAULT"
triton_poi_fused_max_pool2d_with_indices_17:
.text.triton_poi_fused_max_pool2d_with_indices_17:
[----:B------:R-:W0:Y:S01]  /*0000*/  LDC R1, c[0x0][0x28] ;  /* 0x00000a00ff017b82 */ /* 0x000e220000000800 */
[----:B------:R-:W1:Y:S07]  /*0010*/  S2R R13, SR_CTAID.X ;  /* 0x00000000000d7919 */ /* 0x000e6e0000002500 */
[----:B------:R-:W2:Y:S01]  /*0020*/  LDC.64 R2, c[0x0][0x210] ;  /* 0x00008400ff027b82 */ /* 0x000ea20000000a00 */
[----:B------:R-:W-:Y:S01]  /*0030*/  CS2R R14, SRZ ;  /* 0x00000000000e7805 */ /* 0x000fe2000001ff00 */
[----:B------:R-:W-:Y:S01]  /*0040*/  ULDC.64 UR6, c[0x0][0x208] ;  /* 0x0000820000067ab9 */ /* 0x000fe20000000a00 */
[----:B------:R-:W3:Y:S01]  /*0050*/  S2R R0, SR_TID.X ;  /* 0x0000000000007919 */ /* 0x000ee20000002100 */
[----:B------:R-:W4:Y:S01]  /*0060*/  S2R R10, SR_CTAID.Y ;  /* 0x00000000000a7919 */ /* 0x000f220000002600 */
[----:B------:R-:W-:-:S02]  /*0070*/  IMAD.MOV.U32 R22, RZ, RZ, RZ ;  /* 0x000000ffff167224 */ /* 0x000fc400078e00ff */
[----:B------:R-:W-:Y:S02]  /*0080*/  IMAD.MOV.U32 R17, RZ, RZ, RZ ;  /* 0x000000ffff117224 */ /* 0x000fe400078e00ff */
[----:B------:R-:W-:Y:S02]  /*0090*/  IMAD.MOV.U32 R24, RZ, RZ, RZ ;  /* 0x000000ffff187224 */ /* 0x000fe400078e00ff */
[----:B------:R-:W-:Y:S01]  /*00a0*/  IMAD.MOV.U32 R26, RZ, RZ, RZ ;  /* 0x000000ffff1a7224 */ /* 0x000fe200078e00ff */
[----:B------:R-:W5:Y:S01]  /*00b0*/  S2UR UR5, SR_CgaCtaId ;  /* 0x00000000000579c3 */ /* 0x000f620000008800 */
[----:B------:R-:W-:Y:S01]  /*00c0*/  UMOV UR4, 0x400 ;  /* 0x0000040000047882 */ /* 0x000fe20000000000 */
[----:B------:R-:W-:Y:S01]  /*00d0*/  ULDC.64 UR8, c[0x0][0x220] ;  /* 0x0000880000087ab9 */ /* 0x000fe20000000a00 */
[----:B-1----:R-:W-:Y:S01]  /*00e0*/  IMAD.SHL.U32 R13, R13, 0x10, RZ ;  /* 0x000000100d0d7824 */ /* 0x002fe200078e00ff */
[----:B---3--:R-:W-:-:S04]  /*00f0*/  SHF.R.U32.HI R12, RZ, 0x4, R0 ;  /* 0x00000004ff0c7819 */ /* 0x008fc80000011600 */
[----:B------:R-:W-:Y:S01]  /*0100*/  LOP3.LUT R4, R13, 0xf, R0, 0xf8, !PT ;  /* 0x0000000f0d047812 */ /* 0x000fe200078ef800 */
[----:B----4-:R-:W-:Y:S01]  /*0110*/  IMAD.SHL.U32 R11, R10, 0x10, RZ ;  /* 0x000000100a0b7824 */ /* 0x010fe200078e00ff */
[----:B------:R-:W-:Y:S02]  /*0120*/  SGXT.U32 R12, R12, 0x3 ;  /* 0x000000030c0c781a */ /* 0x000fe40000000000 */
[----:B------:R-:W-:Y:S02]  /*0130*/  SHF.R.S32.HI R5, RZ, 0x1f, R4 ;  /* 0x0000001fff057819 */ /* 0x000fe40000011404 */
[----:B------:R-:W-:Y:S02]  /*0140*/  LOP3.LUT R16, R11, R12, RZ, 0xfc, !PT ;  /* 0x0000000c0b107212 */ /* 0x000fe400078efcff */
[----:B------:R-:W-:Y:S02]  /*0150*/  LEA.HI R5, R5, R4, RZ, 0x2 ;  /* 0x0000000405057211 */ /* 0x000fe400078f10ff */
[----:B------:R-:W-:Y:S01]  /*0160*/  ISETP.GE.AND P0, PT, R4, 0x10, PT ;  /* 0x000000100400780c */ /* 0x000fe20003f06270 */
[----:B------:R-:W-:Y:S01]  /*0170*/  IMAD.SHL.U32 R16, R16, 0x40, RZ ;  /* 0x0000004010107824 */ /* 0x000fe200078e00ff */
[C---:B------:R-:W-:Y:S01]  /*0180*/  LOP3.LUT R7, R5.reuse, 0x7ffffffc, RZ, 0xc0, !PT ;  /* 0x7ffffffc05077812 */ /* 0x040fe200078ec0ff */
[----:B------:R-:W-:-:S03]  /*0190*/  IMAD.SHL.U32 R5, R5, 0x4, RZ ;  /* 0x0000000405057824 */ /* 0x000fc600078e00ff */
[----:B------:R-:W-:Y:S01]  /*01a0*/  LOP3.LUT R18, R16, 0x200, RZ, 0xfc, !PT ;  /* 0x0000020010127812 */ /* 0x000fe200078efcff */
[----:B------:R-:W-:Y:S01]  /*01b0*/  IMAD.IADD R7, R4, 0x1, -R7 ;  /* 0x0000000104077824 */ /* 0x000fe200078e0a07 */
[----:B------:R-:W-:-:S05]  /*01c0*/  LOP3.LUT R6, R5, 0xfffffff0, RZ, 0xc0, !PT ;  /* 0xfffffff005067812 */ /* 0x000fca00078ec0ff */
[----:B------:R-:W-:-:S04]  /*01d0*/  IMAD R19, R7, 0x2, R6 ;  /* 0x0000000207137824 */ /* 0x000fc800078e0206 */
[C---:B------:R-:W-:Y:S02]  /*01e0*/  VIADD R7, R19.reuse, 0x1 ;  /* 0x0000000113077836 */ /* 0x040fe40000000000 */
[----:B------:R-:W-:Y:S02]  /*01f0*/  IMAD.IADD R9, R19, 0x1, R18 ;  /* 0x0000000113097824 */ /* 0x000fe400078e0212 */
[----:B------:R-:W-:Y:S02]  /*0200*/  IMAD.IADD R21, R18, 0x1, R7 ;  /* 0x0000000112157824 */ /* 0x000fe400078e0207 */
[----:B--2---:R-:W-:-:S04]  /*0210*/  IMAD.WIDE R8, R9, 0x4, R2 ;  /* 0x0000000409087825 */ /* 0x004fc800078e0202 */
[----:B------:R-:W-:Y:S01]  /*0220*/  IMAD.WIDE R20, R21, 0x4, R2 ;  /* 0x0000000415147825 */ /* 0x000fe200078e0202 */
[----:B------:R1:W2:Y:S03]  /*0230*/  @!P0 LDG.E.EL R14, desc[UR6][R8.64] ;  /* 0x00000006080e8981 */ /* 0x0002a6000c2e1900 */
[C---:B------:R-:W-:Y:S01]  /*0240*/  VIADD R25, R19.reuse, 0x8 ;  /* 0x0000000813197836 */ /* 0x040fe20000000000 */
[----:B------:R3:W2:Y:S01]  /*0250*/  @!P0 LDG.E.EL R15, desc[UR6][R20.64] ;  /* 0x00000006140f8981 */ /* 0x0006a2000c2e1900 */
[C---:B------:R-:W-:Y:S02]  /*0260*/  VIADD R23, R19.reuse, 0x9 ;  /* 0x0000000913177836 */ /* 0x040fe40000000000 */
[----:B------:R-:W-:Y:S02]  /*0270*/  IMAD.IADD R27, R18, 0x1, R25 ;  /* 0x00000001121b7824 */ /* 0x000fe400078e0219 */
[----:B------:R-:W-:-:S02]  /*0280*/  IMAD.IADD R5, R19, 0x1, R16 ;  /* 0x0000000113057824 */ /* 0x000fc400078e0210 */
[----:B-1----:R-:W-:-:S04]  /*0290*/  IMAD.WIDE R8, R27, 0x4, R2 ;  /* 0x000000041b087825 */ /* 0x002fc800078e0202 */
[----:B------:R-:W-:Y:S01]  /*02a0*/  IMAD.IADD R7, R16, 0x1, R7 ;  /* 0x0000000110077824 */ /* 0x000fe200078e0207 */
[----:B------:R-:W4:Y:S01]  /*02b0*/  @!P0 LDG.E.EL R22, desc[UR6][R8.64] ;  /* 0x0000000608168981 */ /* 0x000f22000c2e1900 */
[----:B---3--:R-:W-:Y:S02]  /*02c0*/  IMAD.IADD R21, R18, 0x1, R23 ;  /* 0x0000000112157824 */ /* 0x008fe400078e0217 */
[----:B------:R-:W-:-:S04]  /*02d0*/  IMAD.WIDE R4, R5, 0x4, R2 ;  /* 0x0000000405047825 */ /* 0x000fc800078e0202 */
[----:B------:R-:W-:Y:S01]  /*02e0*/  IMAD.WIDE R6, R7, 0x4, R2 ;  /* 0x0000000407067825 */ /* 0x000fe200078e0202 */
[----:B------:R-:W3:Y:S03]  /*02f0*/  @!P0 LDG.E.EL R24, desc[UR6][R4.64] ;  /* 0x0000000604188981 */ /* 0x000ee6000c2e1900 */
[----:B------:R-:W-:Y:S01]  /*0300*/  IMAD.IADD R19, R16, 0x1, R25 ;  /* 0x0000000110137824 */ /* 0x000fe200078e0219 */
[----:B------:R-:W3:Y:S01]  /*0310*/  @!P0 LDG.E.EL R17, desc[UR6][R6.64] ;  /* 0x0000000606118981 */ /* 0x000ee2000c2e1900 */
[----:B------:R-:W-:Y:S02]  /*0320*/  IMAD.MOV.U32 R25, RZ, RZ, RZ ;  /* 0x000000ffff197224 */ /* 0x000fe400078e00ff */
[----:B------:R-:W-:-:S04]  /*0330*/  IMAD.WIDE R20, R21, 0x4, R2 ;  /* 0x0000000415147825 */ /* 0x000fc800078e0202 */
[----:B------:R-:W-:Y:S01]  /*0340*/  IMAD.WIDE R18, R19, 0x4, R2 ;  /* 0x0000000413127825 */ /* 0x000fe200078e0202 */
[----:B------:R-:W3:Y:S03]  /*0350*/  @!P0 LDG.E.EL R25, desc[UR6][R20.64] ;  /* 0x0000000614198981 */ /* 0x000ee6000c2e1900 */
[----:B------:R-:W-:Y:S01]  /*0360*/  IMAD.IADD R23, R16, 0x1, R23 ;  /* 0x0000000110177824 */ /* 0x000fe200078e0217 */
[----:B------:R-:W3:Y:S03]  /*0370*/  @!P0 LDG.E.EL R26, desc[UR6][R18.64] ;  /* 0x00000006121a8981 */ /* 0x000ee6000c2e1900 */
[----:B------:R-:W-:-:S04]  /*0380*/  IMAD.WIDE R2, R23, 0x4, R2 ;  /* 0x0000000417027825 */ /* 0x000fc800078e0202 */
[----:B------:R-:W-:-:S06]  /*0390*/  IMAD.MOV.U32 R23, RZ, RZ, RZ ;  /* 0x000000ffff177224 */ /* 0x000fcc00078e00ff */
[----:B------:R1:W3:Y:S02]  /*03a0*/  @!P0 LDG.E.EL R23, desc[UR6][R2.64] ;  /* 0x0000000602178981 */ /* 0x0002e4000c2e1900 */
[----:B01----:R-:W-:-:S05]  /*03b0*/  IMAD.SHL.U32 R2, R0, 0x10, RZ ;  /* 0x0000001000027824 */ /* 0x003fca00078e00ff */
[----:B------:R-:W-:Y:S01]  /*03c0*/  LOP3.LUT R7, R2, 0xf0, RZ, 0xc0, !PT ;  /* 0x000000f002077812 */ /* 0x000fe200078ec0ff */
[----:B-----5:R-:W-:-:S03]  /*03d0*/  UPRMT UR4, UR5, 0x654, UR4 ;  /* 0x0000065405047896 */ /* 0x020fc60008000004 */
[----:B------:R-:W-:-:S04]  /*03e0*/  LOP3.LUT R12, R7, R12, RZ, 0xfc, !PT ;  /* 0x0000000c070c7212 */ /* 0x000fc800078efcff */
[----:B------:R-:W-:-:S04]  /*03f0*/  LEA.HI R7, R7, R12, RZ, 0x1d ;  /* 0x0000000c07077211 */ /* 0x000fc800078fe8ff */
[----:B------:R-:W-:Y:S01]  /*0400*/  LEA R12, R7, UR4, 0x2 ;  /* 0x00000004070c7c11 */ /* 0x000fe2000f8e10ff */
[----:B------:R-:W-:Y:S01]  /*0410*/  IMAD.SHL.U32 R4, R0, 0x2, RZ ;  /* 0x0000000200047824 */ /* 0x000fe200078e00ff */
[----:B------:R-:W-:-:S04]  /*0420*/  SHF.R.U32.HI R2, RZ, 0x2, R0 ;  /* 0x00000002ff027819 */ /* 0x000fc80000011600 */
[----:B------:R-:W-:Y:S02]  /*0430*/  LOP3.LUT R3, R2, 0x1e, RZ, 0xc0, !PT ;  /* 0x0000001e02037812 */ /* 0x000fe400078ec0ff */
[----:B------:R-:W-:-:S05]  /*0440*/  LOP3.LUT R6, R4, 0xfe, RZ, 0xc0, !PT ;  /* 0x000000fe04067812 */ /* 0x000fca00078ec0ff */
[----:B------:R-:W-:-:S05]  /*0450*/  IMAD.IADD R6, R6, 0x1, R3 ;  /* 0x0000000106067824 */ /* 0x000fca00078e0203 */
[----:B------:R-:W-:Y:S02]  /*0460*/  LEA R2, R6, UR4, 0x2 ;  /* 0x0000000406027c11 */ /* 0x000fe4000f8e10ff */
[----:B------:R-:W-:Y:S02]  /*0470*/  SHF.R.S32.HI R8, RZ, 0x1b, R10 ;  /* 0x0000001bff087819 */ /* 0x000fe4000001140a */
[----:B------:R-:W-:Y:S02]  /*0480*/  LOP3.LUT R11, R11, 0xe, R4, 0xf8, !PT ;  /* 0x0000000e0b0b7812 */ /* 0x000fe400078ef804 */
[----:B------:R-:W-:Y:S01]  /*0490*/  SGXT R8, R8, 0x1 ;  /* 0x000000010808781a */ /* 0x000fe20000000200 */
[----:B------:R-:W0:Y:S01]  /*04a0*/  LDC.64 R4, c[0x0][0x218] ;  /* 0x00008600ff047b82 */ /* 0x000e220000000a00 */
[----:B------:R-:W-:Y:S02]  /*04b0*/  SHF.R.U32.HI R0, RZ, 0x3, R0 ;  /* 0x00000003ff007819 */ /* 0x000fe40000011600 */
[----:B------:R-:W-:-:S02]  /*04c0*/  LEA.HI R8, R8, R11, RZ, 0x9 ;  /* 0x0000000b08087211 */ /* 0x000fc400078f48ff */
[----:B------:R-:W-:Y:S02]  /*04d0*/  SGXT.U32 R0, R0, 0x4 ;  /* 0x000000040000781a */ /* 0x000fe40000000000 */
[C---:B------:R-:W-:Y:S01]  /*04e0*/  LOP3.LUT R10, R8.reuse, 0xfffffe00, RZ, 0xc0, !PT ;  /* 0xfffffe00080a7812 */ /* 0x040fe200078ec0ff */
[----:B------:R-:W-:Y:S01]  /*04f0*/  IMAD.SHL.U32 R8, R8, 0x10, RZ ;  /* 0x0000001008087824 */ /* 0x000fe200078e00ff */
[----:B------:R-:W-:-:S03]  /*0500*/  LOP3.LUT R0, R13, R0, RZ, 0xfc, !PT ;  /* 0x000000000d007212 */ /* 0x000fc600078efcff */
[----:B------:R-:W-:Y:S01]  /*0510*/  IMAD.IADD R11, R11, 0x1, -R10 ;  /* 0x000000010b0b7824 */ /* 0x000fe200078e0a0a */
[----:B------:R-:W-:-:S03]  /*0520*/  LOP3.LUT R8, R8, 0xffffe000, RZ, 0xc0, !PT ;  /* 0xffffe00008087812 */ /* 0x000fc600078ec0ff */
[----:B------:R-:W-:-:S04]  /*0530*/  IMAD R11, R0, 0x200, R11 ;  /* 0x00000200000b7824 */ /* 0x000fc800078e020b */
[----:B------:R-:W-:-:S04]  /*0540*/  IMAD.IADD R11, R11, 0x1, R8 ;  /* 0x000000010b0b7824 */ /* 0x000fc800078e0208 */
[----:B0-----:R-:W-:Y:S01]  /*0550*/  IMAD.WIDE R4, R11, 0x4, R4 ;  /* 0x000000040b047825 */ /* 0x001fe200078e0204 */
[C---:B--2---:R-:W-:Y:S02]  /*0560*/  FSETP.GT.AND P1, PT, R15.reuse, R14, PT ;  /* 0x0000000e0f00720b */ /* 0x044fe40003f24000 */
[----:B------:R-:W-:Y:S02]  /*0570*/  FSETP.NAN.AND P2, PT, R15, R15, PT ;  /* 0x0000000f0f00720b */ /* 0x000fe40003f48000 */
[----:B----4-:R-:W-:-:S09]  /*0580*/  FSETP.NAN.AND P5, PT, R22, R22, PT ;  /* 0x000000161600720b */ /* 0x010fd20003fa8000 */
[----:B------:R-:W-:-:S04]  /*0590*/  @!P1 FSEL R15, R15, R14, P2 ;  /* 0x0000000e0f0f9208 */ /* 0x000fc80001000000 */
[----:B------:R-:W-:Y:S02]  /*05a0*/  FSETP.GEU.AND P4, PT, R15, R22, PT ;  /* 0x000000160f00720b */ /* 0x000fe40003f8e000 */
[----:B---3--:R-:W-:Y:S02]  /*05b0*/  FSETP.GT.AND P0, PT, R17, R24, PT ;  /* 0x000000181100720b */ /* 0x008fe40003f04000 */
[----:B------:R-:W-:Y:S02]  /*05c0*/  @!P5 FSEL R22, R22, R15, !P4 ;  /* 0x0000000f1616d208 */ /* 0x000fe40006000000 */
[----:B------:R-:W-:Y:S02]  /*05d0*/  FSETP.NAN.AND P3, PT, R25, R25, PT ;  /* 0x000000191900720b */ /* 0x000fe40003f68000 */
[----:B------:R-:W-:Y:S02]  /*05e0*/  FSETP.NAN.AND P6, PT, R17, R17, PT ;  /* 0x000000111100720b */ /* 0x000fe40003fc8000 */
[----:B------:R-:W-:-:S02]  /*05f0*/  FSETP.NAN.AND P2, PT, R26, R26, PT ;  /* 0x0000001a1a00720b */ /* 0x000fc40003f48000 */
[----:B------:R-:W-:-:S03]  /*0600*/  FSETP.GEU.AND P5, PT, R22, R25, PT ;  /* 0x000000191600720b */ /* 0x000fc60003fae000 */
[----:B------:R-:W-:-:S04]  /*0610*/  @!P0 FSEL R17, R17, R24, P6 ;  /* 0x0000001811118208 */ /* 0x000fc80003000000 */
[----:B------:R-:W-:Y:S02]  /*0620*/  @!P3 SEL R25, R25, R22, !P5 ;  /* 0x000000161919b207 */ /* 0x000fe40006800000 */
[----:B------:R-:W-:Y:S02]  /*0630*/  FSETP.GEU.AND P6, PT, R17, R26, PT ;  /* 0x0000001a1100720b */ /* 0x000fe40003fce000 */
[----:B------:R-:W-:Y:S02]  /*0640*/  FSETP.NAN.AND P3, PT, R23, R23, PT ;  /* 0x000000171700720b */ /* 0x000fe40003f68000 */
[----:B------:R-:W-:-:S04]  /*0650*/  @!P2 FSEL R26, R26, R17, !P6 ;  /* 0x000000111a1aa208 */ /* 0x000fc80007000000 */
[----:B------:R-:W-:Y:S01]  /*0660*/  FSETP.GEU.AND P2, PT, R26, R23, PT ;  /* 0x000000171a00720b */ /* 0x000fe20003f4e000 */
[----:B------:R-:W-:Y:S06]  /*0670*/  STS [R12+0x20], R25 ;  /* 0x000020190c007388 */ /* 0x000fec0000000800 */
[----:B------:R-:W-:-:S05]  /*0680*/  @!P3 SEL R23, R23, R26, !P2 ;  /* 0x0000001a1717b207 */ /* 0x000fca0005000000 */
[----:B------:R-:W-:Y:S01]  /*0690*/  STS [R12], R23 ;  /* 0x000000170c007388 */ /* 0x000fe20000000800 */
[----:B------:R-:W-:Y:S06]  /*06a0*/  BAR.SYNC.DEFER_BLOCKING 0x0 ;  /* 0x0000000000007b1d */ /* 0x000fec0000010000 */
[----:B------:R-:W0:Y:S01]  /*06b0*/  LDS.64 R2, [R2] ;  /* 0x0000000002027984 */ /* 0x000e220000000a00 */
[----:B------:R-:W-:Y:S02]  /*06c0*/  ISETP.GE.AND P3, PT, R0, 0x10, PT ;  /* 0x000000100000780c */ /* 0x000fe40003f66270 */
[----:B------:R-:W-:-:S02]  /*06d0*/  SEL R0, RZ, 0x1, !P0 ;  /* 0x00000001ff007807 */ /* 0x000fc40004000000 */
[----:B------:R-:W-:Y:S02]  /*06e0*/  SEL R8, RZ, 0x1, !P1 ;  /* 0x00000001ff087807 */ /* 0x000fe40004800000 */
[----:B------:R-:W-:Y:S02]  /*06f0*/  SEL R0, R0, 0x2, P6 ;  /* 0x0000000200007807 */ /* 0x000fe40003000000 */
[----:B------:R-:W-:Y:S02]  /*0700*/  SEL R9, R8, 0x2, P4 ;  /* 0x0000000208097807 */ /* 0x000fe40002000000 */
[----:B------:R-:W-:Y:S02]  /*0710*/  SEL R0, R0, 0x3, P2 ;  /* 0x0000000300007807 */ /* 0x000fe40001000000 */
[----:B------:R-:W-:Y:S01]  /*0720*/  SEL R10, R9, 0x3, P5 ;  /* 0x00000003090a7807 */ /* 0x000fe20002800000 */
[----:B0-----:R0:W-:Y:S01]  /*0730*/  @!P3 STG.E.64 desc[UR6][R4.64], R2 ;  /* 0x000000020400b986 */ /* 0x0011e2000c101b06 */
[----:B------:R-:W-:Y:S01]  /*0740*/  BAR.SYNC.DEFER_BLOCKING 0x0 ;  /* 0x0000000000007b1d */ /* 0x000fe20000010000 */
[----:B------:R-:W-:-:S05]  /*0750*/  IADD3 R8, P0, R11, UR8, RZ ;  /* 0x000000080b087c10 */ /* 0x000fca000ff1e0ff */
[----:B------:R0:W-:Y:S04]  /*0760*/  STS.U8 [R7+UR4], R0 ;  /* 0x0000000007007988 */ /* 0x0001e80008000004 */
[----:B------:R0:W-:Y:S01]  /*0770*/  STS.U8 [R7+UR4+0x8], R10 ;  /* 0x0000080a07007988 */ /* 0x0001e20008000004 */
[----:B------:R-:W-:Y:S01]  /*0780*/  LEA.HI.X.SX32 R9, R11, UR9, 0x1, P0 ;  /* 0x000000090b097c11 */ /* 0x000fe200080f0eff */
[----:B------:R-:W-:Y:S06]  /*0790*/  BAR.SYNC.DEFER_BLOCKING 0x0 ;  /* 0x0000000000007b1d */ /* 0x000fec0000010000 */
[----:B0-----:R-:W-:Y:S05]  /*07a0*/  @P3 EXIT ;  /* 0x000000000000394d */ /* 0x001fea0003800000 */
[----:B------:R-:W0:Y:S04]  /*07b0*/  LDS.U16 R3, [R6+UR4] ;  /* 0x0000000406037984 */ /* 0x000e280008000400 */
[----:B0-----:R-:W-:Y:S01]  /*07c0*/  STG.E.U16 desc[UR6][R8.64], R3 ;  /* 0x0000000308007986 */ /* 0x001fe2000c101506 */
[----:B------:R-:W-:Y:S05]  /*07d0*/  EXIT ;  /* 0x000000000000794d */ /* 0x000fea0003800000 */
.L_x_0:
[----:B------:R-:W-:-:S00]  /*07e0*/  BRA `(.L_x_0) ;  /* 0xfffffffc00fc7947 */ /* 0x000fc0000383ffff */
[----:B------:R-:W-:-:S00]  /*07f0*/  NOP ;  /* 0x0000000000007918 */ /* 0x000fc00000000000 */
        /* <DEDUP_REMOVED lines=8> */
.L_x_1:


//--------------------- .nv.shared.triton_poi_fused_max_pool2d_with_indices_17 --------------------------
	.section	.nv.shared.triton_poi_fused_max_pool2d_with_indices_17,"aw",@nobits
	.sectionflags	@""
	.align	16
	.zero		1024


//--------------------- .nv.constant0.triton_poi_fused_max_pool2d_with_indices_17 --------------------------
	.section	.nv.constant0.triton_poi_fused_max_pool2d_with_indices_17,"a",@progbits
	.sectionflags	@""
	.align	4
.nv.constant0.triton_poi_fused_max_pool2d_with_indices_17:
	.zero		560
